//
// Generated by NVIDIA NVVM Compiler
//
// Compiler Build ID: CL-36424714
// Cuda compilation tools, release 13.0, V13.0.88
// Based on NVVM 20.0.0
//

.version 9.0
.target sm_100
.address_size 64

	// .globl	_Z5plot2PKfS0_PfS1_S1_i

.visible .entry _Z5plot2PKfS0_PfS1_S1_i(
	.param .u64 .ptr .align 1 _Z5plot2PKfS0_PfS1_S1_i_param_0,
	.param .u64 .ptr .align 1 _Z5plot2PKfS0_PfS1_S1_i_param_1,
	.param .u64 .ptr .align 1 _Z5plot2PKfS0_PfS1_S1_i_param_2,
	.param .u64 .ptr .align 1 _Z5plot2PKfS0_PfS1_S1_i_param_3,
	.param .u64 .ptr .align 1 _Z5plot2PKfS0_PfS1_S1_i_param_4,
	.param .u32 _Z5plot2PKfS0_PfS1_S1_i_param_5
)
{
	.reg .pred 	%p<2>;
	.reg .b32 	%r<6>;
	.reg .b32 	%f<20>;
	.reg .b64 	%rd<17>;

	ld.param.u64 	%rd1, [_Z5plot2PKfS0_PfS1_S1_i_param_0];
	ld.param.u64 	%rd2, [_Z5plot2PKfS0_PfS1_S1_i_param_1];
	ld.param.u64 	%rd3, [_Z5plot2PKfS0_PfS1_S1_i_param_2];
	ld.param.u64 	%rd4, [_Z5plot2PKfS0_PfS1_S1_i_param_3];
	ld.param.u64 	%rd5, [_Z5plot2PKfS0_PfS1_S1_i_param_4];
	ld.param.u32 	%r2, [_Z5plot2PKfS0_PfS1_S1_i_param_5];
	mov.u32 	%r3, %ntid.x;
	mov.u32 	%r4, %ctaid.x;
	mov.u32 	%r5, %tid.x;
	mad.lo.s32 	%r1, %r3, %r4, %r5;
	setp.ge.s32 	%p1, %r1, %r2;
	@%p1 bra 	$L__BB0_2;
	cvta.to.global.u64 	%rd6, %rd1;
	cvta.to.global.u64 	%rd7, %rd2;
	cvta.to.global.u64 	%rd8, %rd4;
	cvta.to.global.u64 	%rd9, %rd5;
	cvta.to.global.u64 	%rd10, %rd3;
	mul.wide.s32 	%rd11, %r1, 4;
	add.s64 	%rd12, %rd6, %rd11;
	ld.global.f32 	%f1, [%rd12];
	mul.f32 	%f2, %f1, %f1;
	add.s64 	%rd13, %rd7, %rd11;
	ld.global.f32 	%f3, [%rd13];
	mul.f32 	%f4, %f3, %f3;
	add.s64 	%rd14, %rd8, %rd11;
	ld.global.f32 	%f5, [%rd14];
	rcp.rn.f32 	%f6, %f5;
	mul.f32 	%f7, %f4, 0f40A00000;
	add.s64 	%rd15, %rd9, %rd11;
	ld.global.f32 	%f8, [%rd15];
	rcp.rn.f32 	%f9, %f8;
	mul.f32 	%f10, %f7, %f9;
	fma.rn.f32 	%f11, %f2, 0f40400000, %f10;
	mul.f32 	%f12, %f2, %f11;
	fma.rn.f32 	%f13, %f6, 0f41100000, %f12;
	mul.f32 	%f14, %f1, 0f40E00000;
	fma.rn.f32 	%f15, %f4, 0f40000000, %f14;
	mul.f32 	%f16, %f3, %f15;
	fma.rn.f32 	%f17, %f2, 0f40400000, %f16;
	mul.f32 	%f18, %f3, %f17;
	fma.rn.f32 	%f19, %f6, %f13, %f18;
	add.s64 	%rd16, %rd10, %rd11;
	st.global.f32 	[%rd16], %f19;
$L__BB0_2:
	ret;

}


// ===== COMPILED SASS (sm_100) =====

	.target	sm_100

	.elftype	@"ET_EXEC"


//--------------------- .note.nv.tkinfo           --------------------------
	.section	.note.nv.tkinfo,"",@"SHT_NOTE"
	.sectionflags	@"SHF_NOTE_NV_TKINFO"
	.tkinfo
        /*0018*/ 	.word	0x00000002
        /*0030*/ 	.string	""
        /*0030*/ 	.string	"ptxas"
        /*0030*/ 	.string	"Cuda compilation tools, release 13.0, V13.0.88"
        /*0030*/ 	.string	"Build cuda_13.0.r13.0/compiler.36424714_0"
        /*0030*/ 	.string	"-arch sm_100 -m 64 "



//--------------------- .note.nv.cuinfo           --------------------------
	.section	.note.nv.cuinfo,"",@"SHT_NOTE"
	.sectionflags	@"SHF_NOTE_NV_CUINFO"
        /*0018*/ 	.short	0x0002
        /*001a*/ 	.short	0x0064
        /*001c*/ 	.short	0x0082
	.zero		2


//--------------------- .nv.info                  --------------------------
	.section	.nv.info,"",@"SHT_CUDA_INFO"
	.align	4


	//----- nvinfo : EIATTR_REGCOUNT
	.align		4
        /*0000*/ 	.byte	0x04, 0x2f
        /*0002*/ 	.short	(.L_1 - .L_0)
	.align		4
.L_0:
        /*0004*/ 	.word	index@(_Z5plot2PKfS0_PfS1_S1_i)
        /*0008*/ 	.word	0x00000014


	//----- nvinfo : EIATTR_FRAME_SIZE
	.align		4
.L_1:
        /*000c*/ 	.byte	0x04, 0x11
        /*000e*/ 	.short	(.L_3 - .L_2)
	.align		4
.L_2:
        /*0010*/ 	.word	index@($__internal_0_$__cuda_sm20_rcp_rn_f32_slowpath)
        /*0014*/ 	.word	0x00000000


	//----- nvinfo : EIATTR_FRAME_SIZE
	.align		4
.L_3:
        /*0018*/ 	.byte	0x04, 0x11
        /*001a*/ 	.short	(.L_5 - .L_4)
	.align		4
.L_4:
        /*001c*/ 	.word	index@(_Z5plot2PKfS0_PfS1_S1_i)
        /*0020*/ 	.word	0x00000000


	//----- nvinfo : EIATTR_MIN_STACK_SIZE
	.align		4
.L_5:
        /*0024*/ 	.byte	0x04, 0x12
        /*0026*/ 	.short	(.L_7 - .L_6)
	.align		4
.L_6:
        /*0028*/ 	.word	index@(_Z5plot2PKfS0_PfS1_S1_i)
        /*002c*/ 	.word	0x00000000
.L_7:


//--------------------- .nv.compat                --------------------------
	.section	.nv.compat,"",@"SHT_CUDA_COMPAT_INFO"
	.align	4
        /*0000*/ 	.byte	0x02, 0x09, 0x00, 0x00, 0x02, 0x02, 0x01, 0x00, 0x02, 0x05, 0x05, 0x00, 0x03, 0x07, 0x01, 0x01
        /*0010*/ 	.byte	0x02, 0x03, 0x00, 0x00, 0x02, 0x06, 0x01, 0x00, 0x04, 0x0b, 0x08, 0x00, 0x09, 0x00, 0x00, 0x00
        /*0020*/ 	.byte	0x00, 0x00, 0x00, 0x00


//--------------------- .nv.info._Z5plot2PKfS0_PfS1_S1_i --------------------------
	.section	.nv.info._Z5plot2PKfS0_PfS1_S1_i,"",@"SHT_CUDA_INFO"
	.sectionflags	@""
	.align	4


	//----- nvinfo : EIATTR_CUDA_API_VERSION
	.align		4
        /*0000*/ 	.byte	0x04, 0x37
        /*0002*/ 	.short	(.L_9 - .L_8)
.L_8:
        /*0004*/ 	.word	0x00000082


	//----- nvinfo : EIATTR_KPARAM_INFO
	.align		4
.L_9:
        /*0008*/ 	.byte	0x04, 0x17
        /*000a*/ 	.short	(.L_11 - .L_10)
.L_10:
        /*000c*/ 	.word	0x00000000
        /*0010*/ 	.short	0x0005
        /*0012*/ 	.short	0x0028
        /*0014*/ 	.byte	0x00, 0xf0, 0x11, 0x00


	//----- nvinfo : EIATTR_KPARAM_INFO
	.align		4
.L_11:
        /*0018*/ 	.byte	0x04, 0x17
        /*001a*/ 	.short	(.L_13 - .L_12)
.L_12:
        /*001c*/ 	.word	0x00000000
        /*0020*/ 	.short	0x0004
        /*0022*/ 	.short	0x0020
        /*0024*/ 	.byte	0x00, 0xf5, 0x21, 0x00


	//----- nvinfo : EIATTR_KPARAM_INFO
	.align		4
.L_13:
        /*0028*/ 	.byte	0x04, 0x17
        /*002a*/ 	.short	(.L_15 - .L_14)
.L_14:
        /*002c*/ 	.word	0x00000000
        /*0030*/ 	.short	0x0003
        /*0032*/ 	.short	0x0018
        /*0034*/ 	.byte	0x00, 0xf5, 0x21, 0x00


	//----- nvinfo : EIATTR_KPARAM_INFO
	.align		4
.L_15:
        /*0038*/ 	.byte	0x04, 0x17
        /*003a*/ 	.short	(.L_17 - .L_16)
.L_16:
        /*003c*/ 	.word	0x00000000
        /*0040*/ 	.short	0x0002
        /*0042*/ 	.short	0x0010
        /*0044*/ 	.byte	0x00, 0xf5, 0x21, 0x00


	//----- nvinfo : EIATTR_KPARAM_INFO
	.align		4
.L_17:
        /*0048*/ 	.byte	0x04, 0x17
        /*004a*/ 	.short	(.L_19 - .L_18)
.L_18:
        /*004c*/ 	.word	0x00000000
        /*0050*/ 	.short	0x0001
        /*0052*/ 	.short	0x0008
        /*0054*/ 	.byte	0x00, 0xf5, 0x21, 0x00


	//----- nvinfo : EIATTR_KPARAM_INFO
	.align		4
.L_19:
        /*0058*/ 	.byte	0x04, 0x17
        /*005a*/ 	.short	(.L_21 - .L_20)
.L_20:
        /*005c*/ 	.word	0x00000000
        /*0060*/ 	.short	0x0000
        /*0062*/ 	.short	0x0000
        /*0064*/ 	.byte	0x00, 0xf5, 0x21, 0x00


	//----- nvinfo : EIATTR_SPARSE_MMA_MASK
	.align		4
.L_21:
        /*0068*/ 	.byte	0x03, 0x50
        /*006a*/ 	.short	0x0000


	//----- nvinfo : EIATTR_MAXREG_COUNT
	.align		4
        /*006c*/ 	.byte	0x03, 0x1b
        /*006e*/ 	.short	0x00ff


	//----- nvinfo : EIATTR_MERCURY_ISA_VERSION
	.align		4
        /*0070*/ 	.byte	0x03, 0x5f
        /*0072*/ 	.short	0x0101


	//----- nvinfo : EIATTR_VRC_CTA_INIT_COUNT
	.align		4
        /*0074*/ 	.byte	0x02, 0x4a
	.zero		1
	.zero		1


	//----- nvinfo : EIATTR_EXIT_INSTR_OFFSETS
	.align		4
        /*0078*/ 	.byte	0x04, 0x1c
        /*007a*/ 	.short	(.L_23 - .L_22)


	//   ....[0]....
.L_22:
        /*007c*/ 	.word	0x00000070


	//   ....[1]....
        /*0080*/ 	.word	0x00000400


	//----- nvinfo : EIATTR_CRS_STACK_SIZE
	.align		4
.L_23:
        /*0084*/ 	.byte	0x04, 0x1e
        /*0086*/ 	.short	(.L_25 - .L_24)
.L_24:
        /*0088*/ 	.word	0x00000000


	//----- nvinfo : EIATTR_CBANK_PARAM_SIZE
	.align		4
.L_25:
        /*008c*/ 	.byte	0x03, 0x19
        /*008e*/ 	.short	0x002c


	//----- nvinfo : EIATTR_PARAM_CBANK
	.align		4
        /*0090*/ 	.byte	0x04, 0x0a
        /*0092*/ 	.short	(.L_27 - .L_26)
	.align		4
.L_26:
        /*0094*/ 	.word	index@(.nv.constant0._Z5plot2PKfS0_PfS1_S1_i)
        /*0098*/ 	.short	0x0380
        /*009a*/ 	.short	0x002c


	//----- nvinfo : EIATTR_SW_WAR
	.align		4
.L_27:
        /*009c*/ 	.byte	0x04, 0x36
        /*009e*/ 	.short	(.L_29 - .L_28)
.L_28:
        /*00a0*/ 	.word	0x00000008
.L_29:


//--------------------- .nv.callgraph             --------------------------
	.section	.nv.callgraph,"",@"SHT_CUDA_CALLGRAPH"
	.align	4
	.sectionentsize	8
	.align		4
        /*0000*/ 	.word	0x00000000
	.align		4
        /*0004*/ 	.word	0xffffffff
	.align		4
        /*0008*/ 	.word	0x00000000
	.align		4
        /*000c*/ 	.word	0xfffffffe
	.align		4
        /*0010*/ 	.word	0x00000000
	.align		4
        /*0014*/ 	.word	0xfffffffd
	.align		4
        /*0018*/ 	.word	0x00000000
	.align		4
        /*001c*/ 	.word	0xfffffffc


//--------------------- .text._Z5plot2PKfS0_PfS1_S1_i --------------------------
	.section	.text._Z5plot2PKfS0_PfS1_S1_i,"ax",@progbits
	.align	128
        .global         _Z5plot2PKfS0_PfS1_S1_i
        .type           _Z5plot2PKfS0_PfS1_S1_i,@function
        .size           _Z5plot2PKfS0_PfS1_S1_i,(.L_x_11 - _Z5plot2PKfS0_PfS1_S1_i)
        .other          _Z5plot2PKfS0_PfS1_S1_i,@"STO_CUDA_ENTRY STV_DEFAULT"
_Z5plot2PKfS0_PfS1_S1_i:
.text._Z5plot2PKfS0_PfS1_S1_i:
[----:B------:R-:W-:Y:S01]  /*0000*/  LDC R1, c[0x0][0x37c] ;  /* 0x0000df00ff017b82 */ /* 0x000fe20000000800 */
[----:B------:R-:W0:Y:S01]  /*0010*/  S2R R3, SR_CTAID.X ;  /* 0x0000000000037919 */ /* 0x000e220000002500 */
[----:B------:R-:W0:Y:S01]  /*0020*/  LDCU UR4, c[0x0][0x360] ;  /* 0x00006c00ff0477ac */ /* 0x000e220008000800 */
[----:B------:R-:W0:Y:S01]  /*0030*/  S2R R0, SR_TID.X ;  /* 0x0000000000007919 */ /* 0x000e220000002100 */
[----:B------:R-:W1:Y:S01]  /*0040*/  LDCU UR5, c[0x0][0x3a8] ;  /* 0x00007500ff0577ac */ /* 0x000e620008000800 */
[----:B0-----:R-:W-:-:S05]  /*0050*/  IMAD R3, R3, UR4, R0 ;  /* 0x0000000403037c24 */ /* 0x001fca000f8e0200 */
[----:B-1----:R-:W-:-:S13]  /*0060*/  ISETP.GE.AND P0, PT, R3, UR5, PT ;  /* 0x0000000503007c0c */ /* 0x002fda000bf06270 */
[----:B------:R-:W-:Y:S05]  /*0070*/  @P0 EXIT ;  /* 0x000000000000094d */ /* 0x000fea0003800000 */
[----:B------:R-:W0:Y:S01]  /*0080*/  LDC.64 R12, c[0x0][0x398] ;  /* 0x0000e600ff0c7b82 */ /* 0x000e220000000a00 */
[----:B------:R-:W1:Y:S07]  /*0090*/  LDCU.64 UR4, c[0x0][0x358] ;  /* 0x00006b00ff0477ac */ /* 0x000e6e0008000a00 */
[----:B------:R-:W2:Y:S08]  /*00a0*/  LDC.64 R10, c[0x0][0x388] ;  /* 0x0000e200ff0a7b82 */ /* 0x000eb00000000a00 */
[----:B------:R-:W3:Y:S01]  /*00b0*/  LDC.64 R8, c[0x0][0x380] ;  /* 0x0000e000ff087b82 */ /* 0x000ee20000000a00 */
[----:B0-----:R-:W-:-:S05]  /*00c0*/  IMAD.WIDE R12, R3, 0x4, R12 ;  /* 0x00000004030c7825 */ /* 0x001fca00078e020c */
[----:B-1----:R-:W4:Y:S01]  /*00d0*/  LDG.E R0, desc[UR4][R12.64] ;  /* 0x000000040c007981 */ /* 0x002f22000c1e1900 */
[----:B--2---:R-:W-:-:S05]  /*00e0*/  IMAD.WIDE R10, R3, 0x4, R10 ;  /* 0x00000004030a7825 */ /* 0x004fca00078e020a */
[----:B------:R-:W2:Y:S01]  /*00f0*/  LDG.E R4, desc[UR4][R10.64] ;  /* 0x000000040a047981 */ /* 0x000ea2000c1e1900 */
[----:B---3--:R-:W-:-:S05]  /*0100*/  IMAD.WIDE R8, R3, 0x4, R8 ;  /* 0x0000000403087825 */ /* 0x008fca00078e0208 */
[----:B------:R0:W5:Y:S01]  /*0110*/  LDG.E R5, desc[UR4][R8.64] ;  /* 0x0000000408057981 */ /* 0x000162000c1e1900 */
[----:B------:R-:W-:Y:S01]  /*0120*/  BSSY.RECONVERGENT B0, `(.L_x_0) ;  /* 0x000000e000007945 */ /* 0x000fe20003800200 */
[----:B----4-:R-:W-:-:S04]  /*0130*/  IADD3 R2, PT, PT, R0, 0x1800000, RZ ;  /* 0x0180000000027810 */ /* 0x010fc80007ffe0ff */
[----:B------:R-:W-:-:S04]  /*0140*/  LOP3.LUT R2, R2, 0x7f800000, RZ, 0xc0, !PT ;  /* 0x7f80000002027812 */ /* 0x000fc800078ec0ff */
[----:B------:R-:W-:Y:S01]  /*0150*/  ISETP.GT.U32.AND P0, PT, R2, 0x1ffffff, PT ;  /* 0x01ffffff0200780c */ /* 0x000fe20003f04070 */
[----:B--2---:R-:W-:-:S12]  /*0160*/  FMUL R6, R4, R4 ;  /* 0x0000000404067220 */ /* 0x004fd80000400000 */
[----:B0-----:R-:W-:Y:S05]  /*0170*/  @P0 BRA `(.L_x_1) ;  /* 0x0000000000100947 */ /* 0x001fea0003800000 */
[----:B------:R-:W-:-:S07]  /*0180*/  MOV R8, 0x1a0 ;  /* 0x000001a000087802 */ /* 0x000fce0000000f00 */
[----:B-----5:R-:W-:Y:S05]  /*0190*/  CALL.REL.NOINC `($__internal_0_$__cuda_sm20_rcp_rn_f32_slowpath) ;  /* 0x00000000009c7944 */ /* 0x020fea0003c00000 */
[----:B------:R-:W-:Y:S01]  /*01a0*/  MOV R7, R2 ;  /* 0x0000000200077202 */ /* 0x000fe20000000f00 */
[----:B------:R-:W-:Y:S06]  /*01b0*/  BRA `(.L_x_2) ;  /* 0x0000000000107947 */ /* 0x000fec0003800000 */
.L_x_1:
[----:B------:R-:W0:Y:S02]  /*01c0*/  MUFU.RCP R7, R0 ;  /* 0x0000000000077308 */ /* 0x000e240000001000 */
[----:B0-----:R-:W-:-:S04]  /*01d0*/  FFMA R2, R0, R7, -1 ;  /* 0xbf80000000027423 */ /* 0x001fc80000000007 */
[----:B------:R-:W-:-:S04]  /*01e0*/  FADD.FTZ R2, -R2, -RZ ;  /* 0x800000ff02027221 */ /* 0x000fc80000010100 */
[----:B------:R-:W-:-:S07]  /*01f0*/  FFMA R7, R7, R2, R7 ;  /* 0x0000000207077223 */ /* 0x000fce0000000007 */
.L_x_2:
[----:B------:R-:W-:Y:S05]  /*0200*/  BSYNC.RECONVERGENT B0 ;  /* 0x0000000000007941 */ /* 0x000fea0003800200 */
.L_x_0:
[----:B------:R-:W0:Y:S02]  /*0210*/  LDC.64 R8, c[0x0][0x3a0] ;  /* 0x0000e800ff087b82 */ /* 0x000e240000000a00 */
[----:B0-----:R-:W-:-:S05]  /*0220*/  IMAD.WIDE R8, R3, 0x4, R8 ;  /* 0x0000000403087825 */ /* 0x001fca00078e0208 */
[----:B------:R-:W2:Y:S01]  /*0230*/  LDG.E R0, desc[UR4][R8.64] ;  /* 0x0000000408007981 */ /* 0x000ea2000c1e1900 */
[----:B------:R-:W-:Y:S01]  /*0240*/  BSSY.RECONVERGENT B0, `(.L_x_3) ;  /* 0x000000e000007945 */ /* 0x000fe20003800200 */
[----:B------:R-:W-:Y:S01]  /*0250*/  FMUL R11, R6, 5 ;  /* 0x40a00000060b7820 */ /* 0x000fe20000400000 */
[----:B-----5:R-:W-:Y:S01]  /*0260*/  FMUL R10, R5, R5 ;  /* 0x00000005050a7220 */ /* 0x020fe20000400000 */
[----:B--2---:R-:W-:-:S05]  /*0270*/  VIADD R2, R0, 0x1800000 ;  /* 0x0180000000027836 */ /* 0x004fca0000000000 */
[----:B------:R-:W-:-:S04]  /*0280*/  LOP3.LUT R2, R2, 0x7f800000, RZ, 0xc0, !PT ;  /* 0x7f80000002027812 */ /* 0x000fc800078ec0ff */
[----:B------:R-:W-:-:S13]  /*0290*/  ISETP.GT.U32.AND P0, PT, R2, 0x1ffffff, PT ;  /* 0x01ffffff0200780c */ /* 0x000fda0003f04070 */
[----:B------:R-:W-:Y:S05]  /*02a0*/  @P0 BRA `(.L_x_4) ;  /* 0x00000000000c0947 */ /* 0x000fea0003800000 */
[----:B------:R-:W-:-:S07]  /*02b0*/  MOV R8, 0x2d0 ;  /* 0x000002d000087802 */ /* 0x000fce0000000f00 */
[----:B------:R-:W-:Y:S05]  /*02c0*/  CALL.REL.NOINC `($__internal_0_$__cuda_sm20_rcp_rn_f32_slowpath) ;  /* 0x0000000000507944 */ /* 0x000fea0003c00000 */
[----:B------:R-:W-:Y:S05]  /*02d0*/  BRA `(.L_x_5) ;  /* 0x0000000000107947 */ /* 0x000fea0003800000 */
.L_x_4:
[----:B------:R-:W0:Y:S02]  /*02e0*/  MUFU.RCP R9, R0 ;  /* 0x0000000000097308 */ /* 0x000e240000001000 */
[----:B0-----:R-:W-:-:S04]  /*02f0*/  FFMA R2, R0, R9, -1 ;  /* 0xbf80000000027423 */ /* 0x001fc80000000009 */
[----:B------:R-:W-:-:S04]  /*0300*/  FADD.FTZ R2, -R2, -RZ ;  /* 0x800000ff02027221 */ /* 0x000fc80000010100 */
[----:B------:R-:W-:-:S07]  /*0310*/  FFMA R2, R9, R2, R9 ;  /* 0x0000000209027223 */ /* 0x000fce0000000009 */
.L_x_5:
[----:B------:R-:W-:Y:S05]  /*0320*/  BSYNC.RECONVERGENT B0 ;  /* 0x0000000000007941 */ /* 0x000fea0003800200 */
.L_x_3:
[----:B------:R-:W0:Y:S01]  /*0330*/  LDC.64 R8, c[0x0][0x390] ;  /* 0x0000e400ff087b82 */ /* 0x000e220000000a00 */
[----:B------:R-:W-:Y:S01]  /*0340*/  FMUL R5, R5, 7 ;  /* 0x40e0000005057820 */ /* 0x000fe20000400000 */
[----:B------:R-:W-:-:S03]  /*0350*/  FMUL R11, R11, R2 ;  /* 0x000000020b0b7220 */ /* 0x000fc60000400000 */
[----:B------:R-:W-:Y:S01]  /*0360*/  FFMA R5, R6, 2, R5 ;  /* 0x4000000006057823 */ /* 0x000fe20000000005 */
[----:B------:R-:W-:-:S03]  /*0370*/  FFMA R11, R10, 3, R11 ;  /* 0x404000000a0b7823 */ /* 0x000fc6000000000b */
[----:B------:R-:W-:Y:S01]  /*0380*/  FMUL R5, R4, R5 ;  /* 0x0000000504057220 */ /* 0x000fe20000400000 */
[----:B------:R-:W-:-:S03]  /*0390*/  FMUL R0, R11, R10 ;  /* 0x0000000a0b007220 */ /* 0x000fc60000400000 */
[----:B------:R-:W-:Y:S01]  /*03a0*/  FFMA R5, R10, 3, R5 ;  /* 0x404000000a057823 */ /* 0x000fe20000000005 */
[----:B------:R-:W-:-:S03]  /*03b0*/  FFMA R0, R7, 9, R0 ;  /* 0x4110000007007823 */ /* 0x000fc60000000000 */
[----:B------:R-:W-:-:S04]  /*03c0*/  FMUL R5, R4, R5 ;  /* 0x0000000504057220 */ /* 0x000fc80000400000 */
[----:B------:R-:W-:Y:S01]  /*03d0*/  FFMA R5, R0, R7, R5 ;  /* 0x0000000700057223 */ /* 0x000fe20000000005 */
[----:B0-----:R-:W-:-:S05]  /*03e0*/  IMAD.WIDE R8, R3, 0x4, R8 ;  /* 0x0000000403087825 */ /* 0x001fca00078e0208 */
[----:B------:R-:W-:Y:S01]  /*03f0*/  STG.E desc[UR4][R8.64], R5 ;  /* 0x0000000508007986 */ /* 0x000fe2000c101904 */
[----:B------:R-:W-:Y:S05]  /*0400*/  EXIT ;  /* 0x000000000000794d */ /* 0x000fea0003800000 */
        .weak           $__internal_0_$__cuda_sm20_rcp_rn_f32_slowpath
        .type           $__internal_0_$__cuda_sm20_rcp_rn_f32_slowpath,@function
        .size           $__internal_0_$__cuda_sm20_rcp_rn_f32_slowpath,(.L_x_11 - $__internal_0_$__cuda_sm20_rcp_rn_f32_slowpath)
$__internal_0_$__cuda_sm20_rcp_rn_f32_slowpath:
[----:B------:R-:W-:Y:S01]  /*0410*/  SHF.L.U32 R2, R0, 0x1, RZ ;  /* 0x0000000100027819 */ /* 0x000fe200000006ff */
[----:B------:R-:W-:Y:S03]  /*0420*/  BSSY.RECONVERGENT B1, `(.L_x_6) ;  /* 0x0000030000017945 */ /* 0x000fe60003800200 */
[----:B------:R-:W-:-:S04]  /*0430*/  SHF.R.U32.HI R15, RZ, 0x18, R2 ;  /* 0x00000018ff0f7819 */ /* 0x000fc80000011602 */
[----:B------:R-:W-:-:S13]  /*0440*/  ISETP.NE.U32.AND P0, PT, R15, RZ, PT ;  /* 0x000000ff0f00720c */ /* 0x000fda0003f05070 */
[----:B------:R-:W-:Y:S05]  /*0450*/  @P0 BRA `(.L_x_7) ;  /* 0x0000000000280947 */ /* 0x000fea0003800000 */
[----:B------:R-:W-:-:S04]  /*0460*/  SHF.L.U32 R2, R0, 0x1, RZ ;  /* 0x0000000100027819 */ /* 0x000fc800000006ff */
[----:B------:R-:W-:-:S13]  /*0470*/  ISETP.NE.AND P0, PT, R2, RZ, PT ;  /* 0x000000ff0200720c */ /* 0x000fda0003f05270 */
[----:B------:R-:W-:Y:S01]  /*0480*/  @P0 FFMA R12, R0, 1.84467440737095516160e+19, RZ ;  /* 0x5f800000000c0823 */ /* 0x000fe200000000ff */
[----:B------:R-:W-:Y:S08]  /*0490*/  @!P0 MUFU.RCP R9, R0 ;  /* 0x0000000000098308 */ /* 0x000ff00000001000 */
[----:B------:R-:W0:Y:S02]  /*04a0*/  @P0 MUFU.RCP R13, R12 ;  /* 0x0000000c000d0308 */ /* 0x000e240000001000 */
[----:B0-----:R-:W-:-:S04]  /*04b0*/  @P0 FFMA R2, R12, R13, -1 ;  /* 0xbf8000000c020423 */ /* 0x001fc8000000000d */
[----:B------:R-:W-:-:S04]  /*04c0*/  @P0 FADD.FTZ R2, -R2, -RZ ;  /* 0x800000ff02020221 */ /* 0x000fc80000010100 */
[----:B------:R-:W-:-:S04]  /*04d0*/  @P0 FFMA R2, R13, R2, R13 ;  /* 0x000000020d020223 */ /* 0x000fc8000000000d */
[----:B------:R-:W-:Y:S01]  /*04e0*/  @P0 FFMA R9, R2, 1.84467440737095516160e+19, RZ ;  /* 0x5f80000002090823 */ /* 0x000fe200000000ff */
[----:B------:R-:W-:Y:S06]  /*04f0*/  BRA `(.L_x_8) ;  /* 0x0000000000887947 */ /* 0x000fec0003800000 */
.L_x_7:
[----:B------:R-:W-:-:S05]  /*0500*/  VIADD R17, R15, 0xffffff03 ;  /* 0xffffff030f117836 */ /* 0x000fca0000000000 */
[----:B------:R-:W-:-:S13]  /*0510*/  ISETP.GT.U32.AND P0, PT, R17, 0x1, PT ;  /* 0x000000011100780c */ /* 0x000fda0003f04070 */
[----:B------:R-:W-:Y:S05]  /*0520*/  @P0 BRA `(.L_x_9) ;  /* 0x0000000000780947 */ /* 0x000fea0003800000 */
[----:B------:R-:W-:Y:S01]  /*0530*/  LOP3.LUT R2, R0, 0x7fffff, RZ, 0xc0, !PT ;  /* 0x007fffff00027812 */ /* 0x000fe200078ec0ff */
[----:B------:R-:W-:-:S03]  /*0540*/  HFMA2 R14, -RZ, RZ, 0, 1.78813934326171875e-07 ;  /* 0x00000003ff0e7431 */ /* 0x000fc600000001ff */
[----:B------:R-:W-:-:S04]  /*0550*/  LOP3.LUT R2, R2, 0x3f800000, RZ, 0xfc, !PT ;  /* 0x3f80000002027812 */ /* 0x000fc800078efcff */
[----:B------:R-:W0:Y:S01]  /*0560*/  MUFU.RCP R9, R2 ;  /* 0x0000000200097308 */ /* 0x000e220000001000 */
[----:B------:R-:W-:Y:S01]  /*0570*/  SHF.L.U32 R14, R14, R17, RZ ;  /* 0x000000110e0e7219 */ /* 0x000fe200000006ff */
[----:B0-----:R-:W-:-:S04]  /*0580*/  FFMA R12, R2, R9, -1 ;  /* 0xbf800000020c7423 */ /* 0x001fc80000000009 */
[----:B------:R-:W-:-:S04]  /*0590*/  FADD.FTZ R12, -R12, -RZ ;  /* 0x800000ff0c0c7221 */ /* 0x000fc80000010100 */
[CCC-:B------:R-:W-:Y:S01]  /*05a0*/  FFMA.RM R13, R9.reuse, R12.reuse, R9.reuse ;  /* 0x0000000c090d7223 */ /* 0x1c0fe20000004009 */
[----:B------:R-:W-:-:S04]  /*05b0*/  FFMA.RP R12, R9, R12, R9 ;  /* 0x0000000c090c7223 */ /* 0x000fc80000008009 */
[C---:B------:R-:W-:Y:S02]  /*05c0*/  LOP3.LUT R9, R13.reuse, 0x7fffff, RZ, 0xc0, !PT ;  /* 0x007fffff0d097812 */ /* 0x040fe400078ec0ff */
[----:B------:R-:W-:Y:S02]  /*05d0*/  FSETP.NEU.FTZ.AND P0, PT, R13, R12, PT ;  /* 0x0000000c0d00720b */ /* 0x000fe40003f1d000 */
[----:B------:R-:W-:Y:S02]  /*05e0*/  LOP3.LUT R9, R9, 0x800000, RZ, 0xfc, !PT ;  /* 0x0080000009097812 */ /* 0x000fe400078efcff */
[----:B------:R-:W-:Y:S02]  /*05f0*/  SEL R12, RZ, 0xffffffff, !P0 ;  /* 0xffffffffff0c7807 */ /* 0x000fe40004000000 */
[----:B------:R-:W-:Y:S02]  /*0600*/  LOP3.LUT R14, R14, R9, RZ, 0xc0, !PT ;  /* 0x000000090e0e7212 */ /* 0x000fe400078ec0ff */
[----:B------:R-:W-:-:S02]  /*0610*/  IADD3 R12, PT, PT, -R12, RZ, RZ ;  /* 0x000000ff0c0c7210 */ /* 0x000fc40007ffe1ff */
[-C--:B------:R-:W-:Y:S02]  /*0620*/  SHF.R.U32.HI R14, RZ, R17.reuse, R14 ;  /* 0x00000011ff0e7219 */ /* 0x080fe4000001160e */
[----:B------:R-:W-:Y:S02]  /*0630*/  LOP3.LUT P1, RZ, R12, R17, R9, 0xf8, !PT ;  /* 0x000000110cff7212 */ /* 0x000fe4000782f809 */
[C---:B------:R-:W-:Y:S02]  /*0640*/  LOP3.LUT P0, RZ, R14.reuse, 0x1, RZ, 0xc0, !PT ;  /* 0x000000010eff7812 */ /* 0x040fe4000780c0ff */
[----:B------:R-:W-:-:S04]  /*0650*/  LOP3.LUT P2, RZ, R14, 0x2, RZ, 0xc0, !PT ;  /* 0x000000020eff7812 */ /* 0x000fc8000784c0ff */
[----:B------:R-:W-:Y:S02]  /*0660*/  PLOP3.LUT P0, PT, P0, P1, P2, 0xe0, 0x0 ;  /* 0x000000000000781c */ /* 0x000fe40000703c20 */
[----:B------:R-:W-:Y:S02]  /*0670*/  LOP3.LUT P1, RZ, R0, 0x7fffff, RZ, 0xc0, !PT ;  /* 0x007fffff00ff7812 */ /* 0x000fe4000782c0ff */
[----:B------:R-:W-:-:S05]  /*0680*/  SEL R2, RZ, 0x1, !P0 ;  /* 0x00000001ff027807 */ /* 0x000fca0004000000 */
[----:B------:R-:W-:-:S05]  /*0690*/  IMAD.MOV R2, RZ, RZ, -R2 ;  /* 0x000000ffff027224 */ /* 0x000fca00078e0a02 */
[----:B------:R-:W-:Y:S02]  /*06a0*/  ISETP.GE.AND P0, PT, R2, RZ, PT ;  /* 0x000000ff0200720c */ /* 0x000fe40003f06270 */
[----:B------:R-:W-:-:S04]  /*06b0*/  IADD3 R2, PT, PT, R15, -0xfc, RZ ;  /* 0xffffff040f027810 */ /* 0x000fc80007ffe0ff */
[----:B------:R-:W-:-:S07]  /*06c0*/  SHF.R.U32.HI R9, RZ, R2, R9 ;  /* 0x00000002ff097219 */ /* 0x000fce0000011609 */
[----:B------:R-:W-:-:S05]  /*06d0*/  @!P0 IADD3 R9, PT, PT, R9, 0x1, RZ ;  /* 0x0000000109098810 */ /* 0x000fca0007ffe0ff */
[----:B------:R-:W-:-:S05]  /*06e0*/  @!P1 IMAD.SHL.U32 R9, R9, 0x2, RZ ;  /* 0x0000000209099824 */ /* 0x000fca00078e00ff */
[----:B------:R-:W-:Y:S01]  /*06f0*/  LOP3.LUT R9, R9, 0x80000000, R0, 0xf8, !PT ;  /* 0x8000000009097812 */ /* 0x000fe200078ef800 */
[----:B------:R-:W-:Y:S06]  /*0700*/  BRA `(.L_x_8) ;  /* 0x0000000000047947 */ /* 0x000fec0003800000 */
.L_x_9:
[----:B------:R0:W1:Y:S02]  /*0710*/  MUFU.RCP R9, R0 ;  /* 0x0000000000097308 */ /* 0x0000640000001000 */
.L_x_8:
[----:B------:R-:W-:Y:S05]  /*0720*/  BSYNC.RECONVERGENT B1 ;  /* 0x0000000000017941 */ /* 0x000fea0003800200 */
.L_x_6:
[----:B-1----:R-:W-:Y:S01]  /*0730*/  MOV R2, R9 ;  /* 0x0000000900027202 */ /* 0x002fe20000000f00 */
[----:B------:R-:W-:-:S04]  /*0740*/  HFMA2 R9, -RZ, RZ, 0, 0 ;  /* 0x00000000ff097431 */ /* 0x000fc800000001ff */
[----:B0-----:R-:W-:Y:S05]  /*0750*/  RET.REL.NODEC R8 `(_Z5plot2PKfS0_PfS1_S1_i) ;  /* 0xfffffff808287950 */ /* 0x001fea0003c3ffff */
.L_x_10:
[----:B------:R-:W-:-:S00]  /*0760*/  BRA `(.L_x_10) ;  /* 0xfffffffc00fc7947 */ /* 0x000fc0000383ffff */
[----:B------:R-:W-:-:S00]  /*0770*/  NOP ;  /* 0x0000000000007918 */ /* 0x000fc00000000000 */
        /* <DEDUP_REMOVED lines=8> */
.L_x_11:


//--------------------- .nv.shared.reserved.0     --------------------------
	.section	.nv.shared.reserved.0,"aw",@nobits
	.weak		__nv_reservedSMEM_offset_0_alias
	.size		__nv_reservedSMEM_offset_0_alias, 0, 64
	.other		__nv_reservedSMEM_offset_0_alias,@"STO_CUDA_RESERVED_SHARED STV_DEFAULT"
__nv_reservedSMEM_offset_0_alias:
	.zero		0
	.zero		64


//--------------------- .nv.constant0._Z5plot2PKfS0_PfS1_S1_i --------------------------
	.section	.nv.constant0._Z5plot2PKfS0_PfS1_S1_i,"a",@progbits
	.sectionflags	@""
	.align	4
.nv.constant0._Z5plot2PKfS0_PfS1_S1_i:
	.zero		940


//--------------------- SYMBOLS --------------------------

	.type		.nv.reservedSmem.offset0,@object
	.size		.nv.reservedSmem.offset0,0x4
